//
// Generated by NVIDIA NVVM Compiler
//
// Compiler Build ID: CL-36424714
// Cuda compilation tools, release 13.0, V13.0.88
// Based on NVVM 20.0.0
//

.version 9.0
.target sm_100
.address_size 64

	// .globl	_Z13jacobi_kernelPdS_di
// _ZZ13jacobi_kernelPdS_diE3f_h has been demoted

.visible .entry _Z13jacobi_kernelPdS_di(
	.param .u64 .ptr .align 1 _Z13jacobi_kernelPdS_di_param_0,
	.param .u64 .ptr .align 1 _Z13jacobi_kernelPdS_di_param_1,
	.param .f64 _Z13jacobi_kernelPdS_di_param_2,
	.param .u32 _Z13jacobi_kernelPdS_di_param_3
)
{
	.reg .pred 	%p<6>;
	.reg .b32 	%r<11>;
	.reg .b64 	%rd<22>;
	.reg .b64 	%fd<12>;
	// demoted variable
	.shared .align 8 .f64 _ZZ13jacobi_kernelPdS_diE3f_h;
	ld.param.u64 	%rd6, [_Z13jacobi_kernelPdS_di_param_0];
	ld.param.u64 	%rd7, [_Z13jacobi_kernelPdS_di_param_1];
	ld.param.f64 	%fd2, [_Z13jacobi_kernelPdS_di_param_2];
	ld.param.u32 	%r2, [_Z13jacobi_kernelPdS_di_param_3];
	mov.u32 	%r3, %ctaid.x;
	mov.u32 	%r4, %ntid.x;
	mov.u32 	%r5, %tid.x;
	mad.lo.s32 	%r6, %r3, %r4, %r5;
	cvt.u64.u32 	%rd1, %r6;
	mul.f64 	%fd1, %fd2, %fd2;
	st.shared.f64 	[_ZZ13jacobi_kernelPdS_diE3f_h], %fd1;
	cvt.s64.s32 	%rd2, %r2;
	setp.le.s64 	%p1, %rd1, %rd2;
	@%p1 bra 	$L__BB0_8;
	and.b64  	%rd8, %rd2, -4294967296;
	setp.ne.s64 	%p2, %rd8, 0;
	@%p2 bra 	$L__BB0_3;
	cvt.u32.u64 	%r7, %rd2;
	cvt.u32.u64 	%r8, %rd1;
	rem.u32 	%r9, %r8, %r7;
	cvt.u64.u32 	%rd21, %r9;
	bra.uni 	$L__BB0_4;
$L__BB0_3:
	rem.s64 	%rd21, %rd1, %rd2;
$L__BB0_4:
	setp.eq.s64 	%p3, %rd21, 0;
	@%p3 bra 	$L__BB0_8;
	add.s32 	%r1, %r2, -1;
	cvt.s64.s32 	%rd9, %r1;
	setp.eq.s64 	%p4, %rd21, %rd9;
	@%p4 bra 	$L__BB0_8;
	mul.lo.s32 	%r10, %r1, %r2;
	cvt.s64.s32 	%rd10, %r10;
	setp.ge.s64 	%p5, %rd1, %rd10;
	@%p5 bra 	$L__BB0_8;
	cvta.to.global.u64 	%rd11, %rd6;
	sub.s64 	%rd12, %rd1, %rd2;
	shl.b64 	%rd13, %rd12, 3;
	add.s64 	%rd14, %rd11, %rd13;
	ld.global.f64 	%fd3, [%rd14];
	add.f64 	%fd4, %fd1, %fd3;
	shl.b64 	%rd15, %rd1, 3;
	add.s64 	%rd16, %rd11, %rd15;
	ld.global.f64 	%fd5, [%rd16+-8];
	add.f64 	%fd6, %fd4, %fd5;
	shl.b64 	%rd17, %rd2, 3;
	add.s64 	%rd18, %rd16, %rd17;
	ld.global.f64 	%fd7, [%rd18];
	add.f64 	%fd8, %fd6, %fd7;
	ld.global.f64 	%fd9, [%rd16+8];
	add.f64 	%fd10, %fd8, %fd9;
	mul.f64 	%fd11, %fd10, 0d3FD0000000000000;
	cvta.to.global.u64 	%rd19, %rd7;
	add.s64 	%rd20, %rd19, %rd15;
	st.global.f64 	[%rd20], %fd11;
$L__BB0_8:
	ret;

}


// ===== COMPILED SASS (sm_100) =====

	.target	sm_100

	.elftype	@"ET_EXEC"


//--------------------- .note.nv.tkinfo           --------------------------
	.section	.note.nv.tkinfo,"",@"SHT_NOTE"
	.sectionflags	@"SHF_NOTE_NV_TKINFO"
	.tkinfo
        /*0018*/ 	.word	0x00000002
        /*0030*/ 	.string	""
        /*0030*/ 	.string	"ptxas"
        /*0030*/ 	.string	"Cuda compilation tools, release 13.0, V13.0.88"
        /*0030*/ 	.string	"Build cuda_13.0.r13.0/compiler.36424714_0"
        /*0030*/ 	.string	"-arch sm_100 -m 64 "



//--------------------- .note.nv.cuinfo           --------------------------
	.section	.note.nv.cuinfo,"",@"SHT_NOTE"
	.sectionflags	@"SHF_NOTE_NV_CUINFO"
        /*0018*/ 	.short	0x0002
        /*001a*/ 	.short	0x0064
        /*001c*/ 	.short	0x0082
	.zero		2


//--------------------- .nv.info                  --------------------------
	.section	.nv.info,"",@"SHT_CUDA_INFO"
	.align	4


	//----- nvinfo : EIATTR_REGCOUNT
	.align		4
        /*0000*/ 	.byte	0x04, 0x2f
        /*0002*/ 	.short	(.L_1 - .L_0)
	.align		4
.L_0:
        /*0004*/ 	.word	index@(_Z13jacobi_kernelPdS_di)
        /*0008*/ 	.word	0x00000016


	//----- nvinfo : EIATTR_FRAME_SIZE
	.align		4
.L_1:
        /*000c*/ 	.byte	0x04, 0x11
        /*000e*/ 	.short	(.L_3 - .L_2)
	.align		4
.L_2:
        /*0010*/ 	.word	index@($__internal_0_$__cuda_sm20_rem_s64)
        /*0014*/ 	.word	0x00000000


	//----- nvinfo : EIATTR_FRAME_SIZE
	.align		4
.L_3:
        /*0018*/ 	.byte	0x04, 0x11
        /*001a*/ 	.short	(.L_5 - .L_4)
	.align		4
.L_4:
        /*001c*/ 	.word	index@(_Z13jacobi_kernelPdS_di)
        /*0020*/ 	.word	0x00000000


	//----- nvinfo : EIATTR_MIN_STACK_SIZE
	.align		4
.L_5:
        /*0024*/ 	.byte	0x04, 0x12
        /*0026*/ 	.short	(.L_7 - .L_6)
	.align		4
.L_6:
        /*0028*/ 	.word	index@(_Z13jacobi_kernelPdS_di)
        /*002c*/ 	.word	0x00000000
.L_7:


//--------------------- .nv.compat                --------------------------
	.section	.nv.compat,"",@"SHT_CUDA_COMPAT_INFO"
	.align	4
        /*0000*/ 	.byte	0x02, 0x09, 0x00, 0x00, 0x02, 0x02, 0x01, 0x00, 0x02, 0x05, 0x05, 0x00, 0x03, 0x07, 0x01, 0x01
        /*0010*/ 	.byte	0x02, 0x03, 0x00, 0x00, 0x02, 0x06, 0x01, 0x00, 0x04, 0x0b, 0x08, 0x00, 0x01, 0x00, 0x00, 0x00
        /*0020*/ 	.byte	0x00, 0x00, 0x00, 0x00


//--------------------- .nv.info._Z13jacobi_kernelPdS_di --------------------------
	.section	.nv.info._Z13jacobi_kernelPdS_di,"",@"SHT_CUDA_INFO"
	.sectionflags	@""
	.align	4


	//----- nvinfo : EIATTR_CUDA_API_VERSION
	.align		4
        /*0000*/ 	.byte	0x04, 0x37
        /*0002*/ 	.short	(.L_9 - .L_8)
.L_8:
        /*0004*/ 	.word	0x00000082


	//----- nvinfo : EIATTR_KPARAM_INFO
	.align		4
.L_9:
        /*0008*/ 	.byte	0x04, 0x17
        /*000a*/ 	.short	(.L_11 - .L_10)
.L_10:
        /*000c*/ 	.word	0x00000000
        /*0010*/ 	.short	0x0003
        /*0012*/ 	.short	0x0018
        /*0014*/ 	.byte	0x00, 0xf0, 0x11, 0x00


	//----- nvinfo : EIATTR_KPARAM_INFO
	.align		4
.L_11:
        /*0018*/ 	.byte	0x04, 0x17
        /*001a*/ 	.short	(.L_13 - .L_12)
.L_12:
        /*001c*/ 	.word	0x00000000
        /*0020*/ 	.short	0x0002
        /*0022*/ 	.short	0x0010
        /*0024*/ 	.byte	0x00, 0xf0, 0x21, 0x00


	//----- nvinfo : EIATTR_KPARAM_INFO
	.align		4
.L_13:
        /*0028*/ 	.byte	0x04, 0x17
        /*002a*/ 	.short	(.L_15 - .L_14)
.L_14:
        /*002c*/ 	.word	0x00000000
        /*0030*/ 	.short	0x0001
        /*0032*/ 	.short	0x0008
        /*0034*/ 	.byte	0x00, 0xf5, 0x21, 0x00


	//----- nvinfo : EIATTR_KPARAM_INFO
	.align		4
.L_15:
        /*0038*/ 	.byte	0x04, 0x17
        /*003a*/ 	.short	(.L_17 - .L_16)
.L_16:
        /*003c*/ 	.word	0x00000000
        /*0040*/ 	.short	0x0000
        /*0042*/ 	.short	0x0000
        /*0044*/ 	.byte	0x00, 0xf5, 0x21, 0x00


	//----- nvinfo : EIATTR_SPARSE_MMA_MASK
	.align		4
.L_17:
        /*0048*/ 	.byte	0x03, 0x50
        /*004a*/ 	.short	0x0000


	//----- nvinfo : EIATTR_MAXREG_COUNT
	.align		4
        /*004c*/ 	.byte	0x03, 0x1b
        /*004e*/ 	.short	0x00ff


	//----- nvinfo : EIATTR_MERCURY_ISA_VERSION
	.align		4
        /*0050*/ 	.byte	0x03, 0x5f
        /*0052*/ 	.short	0x0101


	//----- nvinfo : EIATTR_VRC_CTA_INIT_COUNT
	.align		4
        /*0054*/ 	.byte	0x02, 0x4a
	.zero		1
	.zero		1


	//----- nvinfo : EIATTR_EXIT_INSTR_OFFSETS
	.align		4
        /*0058*/ 	.byte	0x04, 0x1c
        /*005a*/ 	.short	(.L_19 - .L_18)


	//   ....[0]....
.L_18:
        /*005c*/ 	.word	0x000000f0


	//   ....[1]....
        /*0060*/ 	.word	0x000002a0


	//   ....[2]....
        /*0064*/ 	.word	0x00000300


	//   ....[3]....
        /*0068*/ 	.word	0x00000350


	//   ....[4]....
        /*006c*/ 	.word	0x000004e0


	//----- nvinfo : EIATTR_CRS_STACK_SIZE
	.align		4
.L_19:
        /*0070*/ 	.byte	0x04, 0x1e
        /*0072*/ 	.short	(.L_21 - .L_20)
.L_20:
        /*0074*/ 	.word	0x00000000


	//----- nvinfo : EIATTR_CBANK_PARAM_SIZE
	.align		4
.L_21:
        /*0078*/ 	.byte	0x03, 0x19
        /*007a*/ 	.short	0x001c


	//----- nvinfo : EIATTR_PARAM_CBANK
	.align		4
        /*007c*/ 	.byte	0x04, 0x0a
        /*007e*/ 	.short	(.L_23 - .L_22)
	.align		4
.L_22:
        /*0080*/ 	.word	index@(.nv.constant0._Z13jacobi_kernelPdS_di)
        /*0084*/ 	.short	0x0380
        /*0086*/ 	.short	0x001c


	//----- nvinfo : EIATTR_SW_WAR
	.align		4
.L_23:
        /*0088*/ 	.byte	0x04, 0x36
        /*008a*/ 	.short	(.L_25 - .L_24)
.L_24:
        /*008c*/ 	.word	0x00000008
.L_25:


//--------------------- .nv.callgraph             --------------------------
	.section	.nv.callgraph,"",@"SHT_CUDA_CALLGRAPH"
	.align	4
	.sectionentsize	8
	.align		4
        /*0000*/ 	.word	0x00000000
	.align		4
        /*0004*/ 	.word	0xffffffff
	.align		4
        /*0008*/ 	.word	0x00000000
	.align		4
        /*000c*/ 	.word	0xfffffffe
	.align		4
        /*0010*/ 	.word	0x00000000
	.align		4
        /*0014*/ 	.word	0xfffffffd
	.align		4
        /*0018*/ 	.word	0x00000000
	.align		4
        /*001c*/ 	.word	0xfffffffc


//--------------------- .text._Z13jacobi_kernelPdS_di --------------------------
	.section	.text._Z13jacobi_kernelPdS_di,"ax",@progbits
	.align	128
        .global         _Z13jacobi_kernelPdS_di
        .type           _Z13jacobi_kernelPdS_di,@function
        .size           _Z13jacobi_kernelPdS_di,(.L_x_3 - _Z13jacobi_kernelPdS_di)
        .other          _Z13jacobi_kernelPdS_di,@"STO_CUDA_ENTRY STV_DEFAULT"
_Z13jacobi_kernelPdS_di:
.text._Z13jacobi_kernelPdS_di:
[----:B------:R-:W-:Y:S01]  /*0000*/  LDC R1, c[0x0][0x37c] ;  /* 0x0000df00ff017b82 */ /* 0x000fe20000000800 */
[----:B------:R-:W0:Y:S07]  /*0010*/  S2R R5, SR_TID.X ;  /* 0x0000000000057919 */ /* 0x000e2e0000002100 */
[----:B------:R-:W0:Y:S08]  /*0020*/  S2UR UR4, SR_CTAID.X ;  /* 0x00000000000479c3 */ /* 0x000e300000002500 */
[----:B------:R-:W0:Y:S08]  /*0030*/  LDC R6, c[0x0][0x360] ;  /* 0x0000d800ff067b82 */ /* 0x000e300000000800 */
[----:B------:R-:W1:Y:S08]  /*0040*/  LDC R9, c[0x0][0x398] ;  /* 0x0000e600ff097b82 */ /* 0x000e700000000800 */
[----:B------:R-:W2:Y:S08]  /*0050*/  S2UR UR5, SR_CgaCtaId ;  /* 0x00000000000579c3 */ /* 0x000eb00000008800 */
[----:B------:R-:W3:Y:S01]  /*0060*/  LDC.64 R2, c[0x0][0x390] ;  /* 0x0000e400ff027b82 */ /* 0x000ee20000000a00 */
[----:B0-----:R-:W-:Y:S01]  /*0070*/  IMAD R6, R6, UR4, R5 ;  /* 0x0000000406067c24 */ /* 0x001fe2000f8e0205 */
[----:B------:R-:W-:Y:S01]  /*0080*/  UMOV UR4, 0x400 ;  /* 0x0000040000047882 */ /* 0x000fe20000000000 */
[----:B-1----:R-:W-:-:S03]  /*0090*/  SHF.R.S32.HI R0, RZ, 0x1f, R9 ;  /* 0x0000001fff007819 */ /* 0x002fc60000011409 */
[----:B------:R-:W-:-:S04]  /*00a0*/  ISETP.GT.U32.AND P0, PT, R6, R9, PT ;  /* 0x000000090600720c */ /* 0x000fc80003f04070 */
[----:B------:R-:W-:Y:S01]  /*00b0*/  ISETP.GT.AND.EX P0, PT, RZ, R0, PT, P0 ;  /* 0x00000000ff00720c */ /* 0x000fe20003f04300 */
[----:B--2---:R-:W-:Y:S01]  /*00c0*/  ULEA UR4, UR5, UR4, 0x18 ;  /* 0x0000000405047291 */ /* 0x004fe2000f8ec0ff */
[----:B---3--:R-:W-:-:S08]  /*00d0*/  DMUL R2, R2, R2 ;  /* 0x0000000202027228 */ /* 0x008fd00000000000 */
[----:B------:R0:W-:Y:S03]  /*00e0*/  STS.64 [UR4], R2 ;  /* 0x00000002ff007988 */ /* 0x0001e60008000a04 */
[----:B------:R-:W-:Y:S05]  /*00f0*/  @!P0 EXIT ;  /* 0x000000000000894d */ /* 0x000fea0003800000 */
[----:B------:R-:W-:-:S13]  /*0100*/  ISETP.NE.U32.AND P0, PT, R0, RZ, PT ;  /* 0x000000ff0000720c */ /* 0x000fda0003f05070 */
[----:B------:R-:W-:Y:S05]  /*0110*/  @P0 BRA `(.L_x_0) ;  /* 0x0000000000500947 */ /* 0x000fea0003800000 */
[----:B------:R-:W1:Y:S01]  /*0120*/  I2F.U32.RP R7, R9 ;  /* 0x0000000900077306 */ /* 0x000e620000209000 */
[----:B------:R-:W-:-:S07]  /*0130*/  ISETP.NE.U32.AND P1, PT, R9, RZ, PT ;  /* 0x000000ff0900720c */ /* 0x000fce0003f25070 */
[----:B-1----:R-:W1:Y:S02]  /*0140*/  MUFU.RCP R7, R7 ;  /* 0x0000000700077308 */ /* 0x002e640000001000 */
[----:B-1----:R-:W-:-:S06]  /*0150*/  VIADD R4, R7, 0xffffffe ;  /* 0x0ffffffe07047836 */ /* 0x002fcc0000000000 */
[----:B------:R1:W2:Y:S02]  /*0160*/  F2I.FTZ.U32.TRUNC.NTZ R5, R4 ;  /* 0x0000000400057305 */ /* 0x0002a4000021f000 */
[----:B-1----:R-:W-:Y:S02]  /*0170*/  IMAD.MOV.U32 R4, RZ, RZ, RZ ;  /* 0x000000ffff047224 */ /* 0x002fe400078e00ff */
[----:B--2---:R-:W-:-:S04]  /*0180*/  IMAD.MOV R8, RZ, RZ, -R5 ;  /* 0x000000ffff087224 */ /* 0x004fc800078e0a05 */
[----:B------:R-:W-:-:S04]  /*0190*/  IMAD R11, R8, R9, RZ ;  /* 0x00000009080b7224 */ /* 0x000fc800078e02ff */
[----:B------:R-:W-:-:S06]  /*01a0*/  IMAD.HI.U32 R5, R5, R11, R4 ;  /* 0x0000000b05057227 */ /* 0x000fcc00078e0004 */
[----:B------:R-:W-:-:S04]  /*01b0*/  IMAD.HI.U32 R5, R5, R6, RZ ;  /* 0x0000000605057227 */ /* 0x000fc800078e00ff */
[----:B------:R-:W-:-:S04]  /*01c0*/  IMAD.MOV R5, RZ, RZ, -R5 ;  /* 0x000000ffff057224 */ /* 0x000fc800078e0a05 */
[----:B------:R-:W-:Y:S02]  /*01d0*/  IMAD R8, R9, R5, R6 ;  /* 0x0000000509087224 */ /* 0x000fe400078e0206 */
[----:B------:R-:W-:-:S03]  /*01e0*/  IMAD.MOV.U32 R5, RZ, RZ, RZ ;  /* 0x000000ffff057224 */ /* 0x000fc600078e00ff */
[----:B------:R-:W-:-:S13]  /*01f0*/  ISETP.GE.U32.AND P0, PT, R8, R9, PT ;  /* 0x000000090800720c */ /* 0x000fda0003f06070 */
[----:B------:R-:W-:-:S05]  /*0200*/  @P0 IMAD.IADD R8, R8, 0x1, -R9 ;  /* 0x0000000108080824 */ /* 0x000fca00078e0a09 */
[----:B------:R-:W-:-:S13]  /*0210*/  ISETP.GE.U32.AND P0, PT, R8, R9, PT ;  /* 0x000000090800720c */ /* 0x000fda0003f06070 */
[----:B------:R-:W-:Y:S01]  /*0220*/  @P0 IMAD.IADD R8, R8, 0x1, -R9 ;  /* 0x0000000108080824 */ /* 0x000fe200078e0a09 */
[----:B------:R-:W-:-:S05]  /*0230*/  @!P1 LOP3.LUT R8, RZ, R9, RZ, 0x33, !PT ;  /* 0x00000009ff089212 */ /* 0x000fca00078e33ff */
[----:B------:R-:W-:Y:S01]  /*0240*/  IMAD.MOV.U32 R4, RZ, RZ, R8 ;  /* 0x000000ffff047224 */ /* 0x000fe200078e0008 */
[----:B------:R-:W-:Y:S06]  /*0250*/  BRA `(.L_x_1) ;  /* 0x0000000000087947 */ /* 0x000fec0003800000 */
.L_x_0:
[----:B------:R-:W-:-:S07]  /*0260*/  MOV R8, 0x280 ;  /* 0x0000028000087802 */ /* 0x000fce0000000f00 */
[----:B0-----:R-:W-:Y:S05]  /*0270*/  CALL.REL.NOINC `($__internal_0_$__cuda_sm20_rem_s64) ;  /* 0x00000000009c7944 */ /* 0x001fea0003c00000 */
.L_x_1:
[----:B------:R-:W-:-:S04]  /*0280*/  ISETP.NE.U32.AND P0, PT, R4, RZ, PT ;  /* 0x000000ff0400720c */ /* 0x000fc80003f05070 */
[----:B------:R-:W-:-:S13]  /*0290*/  ISETP.NE.AND.EX P0, PT, R5, RZ, PT, P0 ;  /* 0x000000ff0500720c */ /* 0x000fda0003f05300 */
[----:B------:R-:W-:Y:S05]  /*02a0*/  @!P0 EXIT ;  /* 0x000000000000894d */ /* 0x000fea0003800000 */
[----:B------:R-:W1:Y:S02]  /*02b0*/  LDC R13, c[0x0][0x398] ;  /* 0x0000e600ff0d7b82 */ /* 0x000e640000000800 */
[----:B-1----:R-:W-:-:S05]  /*02c0*/  VIADD R7, R13, 0xffffffff ;  /* 0xffffffff0d077836 */ /* 0x002fca0000000000 */
[----:B------:R-:W-:Y:S02]  /*02d0*/  ISETP.NE.U32.AND P0, PT, R4, R7, PT ;  /* 0x000000070400720c */ /* 0x000fe40003f05070 */
[----:B------:R-:W-:-:S04]  /*02e0*/  SHF.R.S32.HI R4, RZ, 0x1f, R7 ;  /* 0x0000001fff047819 */ /* 0x000fc80000011407 */
[----:B------:R-:W-:-:S13]  /*02f0*/  ISETP.NE.AND.EX P0, PT, R5, R4, PT, P0 ;  /* 0x000000040500720c */ /* 0x000fda0003f05300 */
[----:B------:R-:W-:Y:S05]  /*0300*/  @!P0 EXIT ;  /* 0x000000000000894d */ /* 0x000fea0003800000 */
[----:B------:R-:W-:-:S05]  /*0310*/  IMAD R7, R7, R13, RZ ;  /* 0x0000000d07077224 */ /* 0x000fca00078e02ff */
[----:B------:R-:W-:Y:S02]  /*0320*/  ISETP.GE.U32.AND P0, PT, R6, R7, PT ;  /* 0x000000070600720c */ /* 0x000fe40003f06070 */
[----:B------:R-:W-:-:S04]  /*0330*/  SHF.R.S32.HI R7, RZ, 0x1f, R7 ;  /* 0x0000001fff077819 */ /* 0x000fc80000011407 */
[----:B------:R-:W-:-:S13]  /*0340*/  ISETP.GE.AND.EX P0, PT, RZ, R7, PT, P0 ;  /* 0x00000007ff00720c */ /* 0x000fda0003f06300 */
[----:B------:R-:W-:Y:S05]  /*0350*/  @P0 EXIT ;  /* 0x000000000000094d */ /* 0x000fea0003800000 */
[----:B------:R-:W1:Y:S01]  /*0360*/  LDCU.128 UR8, c[0x0][0x380] ;  /* 0x00007000ff0877ac */ /* 0x000e620008000c00 */
[C---:B------:R-:W-:Y:S01]  /*0370*/  IADD3 R5, P0, PT, R6.reuse, -R13, RZ ;  /* 0x8000000d06057210 */ /* 0x040fe20007f1e0ff */
[----:B------:R-:W-:Y:S01]  /*0380*/  IMAD.SHL.U32 R4, R6, 0x8, RZ ;  /* 0x0000000806047824 */ /* 0x000fe200078e00ff */
[----:B------:R-:W-:Y:S01]  /*0390*/  SHF.R.U32.HI R6, RZ, 0x1d, R6 ;  /* 0x0000001dff067819 */ /* 0x000fe20000011606 */
[----:B------:R-:W2:Y:S02]  /*03a0*/  LDCU.64 UR4, c[0x0][0x358] ;  /* 0x00006b00ff0477ac */ /* 0x000ea40008000a00 */
[----:B------:R-:W-:Y:S01]  /*03b0*/  IMAD.X R8, RZ, RZ, ~R0, P0 ;  /* 0x000000ffff087224 */ /* 0x000fe200000e0e00 */
[----:B-1----:R-:W-:-:S04]  /*03c0*/  LEA R16, P0, R5, UR8, 0x3 ;  /* 0x0000000805107c11 */ /* 0x002fc8000f8018ff */
[----:B------:R-:W-:Y:S02]  /*03d0*/  LEA.HI.X R17, R5, UR9, R8, 0x3, P0 ;  /* 0x0000000905117c11 */ /* 0x000fe400080f1c08 */
[----:B------:R-:W-:-:S03]  /*03e0*/  IADD3 R18, P0, PT, R4, UR8, RZ ;  /* 0x0000000804127c10 */ /* 0x000fc6000ff1e0ff */
[----:B--2---:R-:W2:Y:S01]  /*03f0*/  LDG.E.64 R8, desc[UR4][R16.64] ;  /* 0x0000000410087981 */ /* 0x004ea2000c1e1b00 */
[----:B------:R-:W-:Y:S02]  /*0400*/  IADD3.X R19, PT, PT, R6, UR9, RZ, P0, !PT ;  /* 0x0000000906137c10 */ /* 0x000fe400087fe4ff */
[----:B------:R-:W-:-:S03]  /*0410*/  LEA R12, P0, R13, R18, 0x3 ;  /* 0x000000120d0c7211 */ /* 0x000fc600078018ff */
[----:B------:R-:W3:Y:S01]  /*0420*/  LDG.E.64 R10, desc[UR4][R18.64+-0x8] ;  /* 0xfffff804120a7981 */ /* 0x000ee2000c1e1b00 */
[----:B------:R-:W-:-:S03]  /*0430*/  LEA.HI.X R13, R13, R19, R0, 0x3, P0 ;  /* 0x000000130d0d7211 */ /* 0x000fc600000f1c00 */
[----:B------:R-:W4:Y:S04]  /*0440*/  LDG.E.64 R14, desc[UR4][R18.64+0x8] ;  /* 0x00000804120e7981 */ /* 0x000f28000c1e1b00 */
[----:B------:R-:W5:Y:S01]  /*0450*/  LDG.E.64 R12, desc[UR4][R12.64] ;  /* 0x000000040c0c7981 */ /* 0x000f62000c1e1b00 */
[----:B------:R-:W-:-:S04]  /*0460*/  IADD3 R4, P0, PT, R4, UR10, RZ ;  /* 0x0000000a04047c10 */ /* 0x000fc8000ff1e0ff */
[----:B------:R-:W-:Y:S01]  /*0470*/  IADD3.X R5, PT, PT, R6, UR11, RZ, P0, !PT ;  /* 0x0000000b06057c10 */ /* 0x000fe200087fe4ff */
[----:B--2---:R-:W-:-:S08]  /*0480*/  DADD R8, R2, R8 ;  /* 0x0000000002087229 */ /* 0x004fd00000000008 */
[----:B---3--:R-:W-:-:S08]  /*0490*/  DADD R8, R8, R10 ;  /* 0x0000000008087229 */ /* 0x008fd0000000000a */
[----:B-----5:R-:W-:-:S08]  /*04a0*/  DADD R8, R8, R12 ;  /* 0x0000000008087229 */ /* 0x020fd0000000000c */
[----:B----4-:R-:W-:-:S08]  /*04b0*/  DADD R8, R8, R14 ;  /* 0x0000000008087229 */ /* 0x010fd0000000000e */
[----:B------:R-:W-:-:S07]  /*04c0*/  DMUL R8, R8, 0.25 ;  /* 0x3fd0000008087828 */ /* 0x000fce0000000000 */
[----:B------:R-:W-:Y:S01]  /*04d0*/  STG.E.64 desc[UR4][R4.64], R8 ;  /* 0x0000000804007986 */ /* 0x000fe2000c101b04 */
[----:B------:R-:W-:Y:S05]  /*04e0*/  EXIT ;  /* 0x000000000000794d */ /* 0x000fea0003800000 */
        .weak           $__internal_0_$__cuda_sm20_rem_s64
        .type           $__internal_0_$__cuda_sm20_rem_s64,@function
        .size           $__internal_0_$__cuda_sm20_rem_s64,(.L_x_3 - $__internal_0_$__cuda_sm20_rem_s64)
$__internal_0_$__cuda_sm20_rem_s64:
[----:B------:R-:W0:Y:S01]  /*04f0*/  LDC R7, c[0x0][0x398] ;  /* 0x0000e600ff077b82 */ /* 0x000e220000000800 */
[----:B------:R-:W-:Y:S02]  /*0500*/  ISETP.GE.AND P0, PT, R0, RZ, PT ;  /* 0x000000ff0000720c */ /* 0x000fe40003f06270 */
[----:B0-----:R-:W-:-:S04]  /*0510*/  IADD3 R4, P1, PT, RZ, -R7, RZ ;  /* 0x80000007ff047210 */ /* 0x001fc80007f3e0ff */
[----:B------:R-:W-:Y:S01]  /*0520*/  SEL R4, R4, R7, !P0 ;  /* 0x0000000704047207 */ /* 0x000fe20004000000 */
[----:B------:R-:W-:-:S05]  /*0530*/  IMAD.X R5, RZ, RZ, ~R0, P1 ;  /* 0x000000ffff057224 */ /* 0x000fca00008e0e00 */
[----:B------:R-:W-:-:S04]  /*0540*/  SEL R5, R5, R0, !P0 ;  /* 0x0000000005057207 */ /* 0x000fc80004000000 */
[----:B------:R-:W0:Y:S08]  /*0550*/  I2F.U64.RP R9, R4 ;  /* 0x0000000400097312 */ /* 0x000e300000309000 */
[----:B0-----:R-:W0:Y:S02]  /*0560*/  MUFU.RCP R9, R9 ;  /* 0x0000000900097308 */ /* 0x001e240000001000 */
[----:B0-----:R-:W-:-:S06]  /*0570*/  VIADD R10, R9, 0x1ffffffe ;  /* 0x1ffffffe090a7836 */ /* 0x001fcc0000000000 */
[----:B------:R-:W0:Y:S02]  /*0580*/  F2I.U64.TRUNC R10, R10 ;  /* 0x0000000a000a7311 */ /* 0x000e24000020d800 */
[----:B0-----:R-:W-:-:S04]  /*0590*/  IMAD.WIDE.U32 R12, R10, R4, RZ ;  /* 0x000000040a0c7225 */ /* 0x001fc800078e00ff */
[----:B------:R-:W-:Y:S01]  /*05a0*/  IMAD R13, R10, R5, R13 ;  /* 0x000000050a0d7224 */ /* 0x000fe200078e020d */
[----:B------:R-:W-:-:S03]  /*05b0*/  IADD3 R15, P0, PT, RZ, -R12, RZ ;  /* 0x8000000cff0f7210 */ /* 0x000fc60007f1e0ff */
[----:B------:R-:W-:Y:S02]  /*05c0*/  IMAD R13, R11, R4, R13 ;  /* 0x000000040b0d7224 */ /* 0x000fe400078e020d */
[----:B------:R-:W-:-:S04]  /*05d0*/  IMAD.HI.U32 R12, R10, R15, RZ ;  /* 0x0000000f0a0c7227 */ /* 0x000fc800078e00ff */
[----:B------:R-:W-:Y:S02]  /*05e0*/  IMAD.X R17, RZ, RZ, ~R13, P0 ;  /* 0x000000ffff117224 */ /* 0x000fe400000e0e0d */
[----:B------:R-:W-:Y:S02]  /*05f0*/  IMAD.MOV.U32 R13, RZ, RZ, R10 ;  /* 0x000000ffff0d7224 */ /* 0x000fe400078e000a */
[-C--:B------:R-:W-:Y:S02]  /*0600*/  IMAD R19, R11, R17.reuse, RZ ;  /* 0x000000110b137224 */ /* 0x080fe400078e02ff */
[----:B------:R-:W-:-:S04]  /*0610*/  IMAD.WIDE.U32 R12, P0, R10, R17, R12 ;  /* 0x000000110a0c7225 */ /* 0x000fc8000780000c */
[----:B------:R-:W-:-:S04]  /*0620*/  IMAD.HI.U32 R9, R11, R17, RZ ;  /* 0x000000110b097227 */ /* 0x000fc800078e00ff */
[----:B------:R-:W-:-:S04]  /*0630*/  IMAD.HI.U32 R12, P1, R11, R15, R12 ;  /* 0x0000000f0b0c7227 */ /* 0x000fc8000782000c */
[----:B------:R-:W-:Y:S01]  /*0640*/  IMAD.X R9, R9, 0x1, R11, P0 ;  /* 0x0000000109097824 */ /* 0x000fe200000e060b */
[----:B------:R-:W-:-:S04]  /*0650*/  IADD3 R13, P2, PT, R19, R12, RZ ;  /* 0x0000000c130d7210 */ /* 0x000fc80007f5e0ff */
[----:B------:R-:W-:Y:S01]  /*0660*/  IADD3.X R9, PT, PT, RZ, RZ, R9, P2, P1 ;  /* 0x000000ffff097210 */ /* 0x000fe200017e2409 */
[----:B------:R-:W-:-:S04]  /*0670*/  IMAD.WIDE.U32 R10, R13, R4, RZ ;  /* 0x000000040d0a7225 */ /* 0x000fc800078e00ff */
[----:B------:R-:W-:Y:S01]  /*0680*/  IMAD R11, R13, R5, R11 ;  /* 0x000000050d0b7224 */ /* 0x000fe200078e020b */
[----:B------:R-:W-:-:S03]  /*0690*/  IADD3 R15, P0, PT, RZ, -R10, RZ ;  /* 0x8000000aff0f7210 */ /* 0x000fc60007f1e0ff */
[----:B------:R-:W-:Y:S02]  /*06a0*/  IMAD R11, R9, R4, R11 ;  /* 0x00000004090b7224 */ /* 0x000fe400078e020b */
[----:B------:R-:W-:-:S04]  /*06b0*/  IMAD.HI.U32 R12, R13, R15, RZ ;  /* 0x0000000f0d0c7227 */ /* 0x000fc800078e00ff */
[----:B------:R-:W-:Y:S02]  /*06c0*/  IMAD.X R10, RZ, RZ, ~R11, P0 ;  /* 0x000000ffff0a7224 */ /* 0x000fe400000e0e0b */
[----:B------:R-:W-:Y:S02]  /*06d0*/  IMAD.MOV.U32 R11, RZ, RZ, RZ ;  /* 0x000000ffff0b7224 */ /* 0x000fe400078e00ff */
[----:B------:R-:W-:-:S04]  /*06e0*/  IMAD.WIDE.U32 R12, P0, R13, R10, R12 ;  /* 0x0000000a0d0c7225 */ /* 0x000fc8000780000c */
[C---:B------:R-:W-:Y:S02]  /*06f0*/  IMAD R14, R9.reuse, R10, RZ ;  /* 0x0000000a090e7224 */ /* 0x040fe400078e02ff */
[----:B------:R-:W-:-:S04]  /*0700*/  IMAD.HI.U32 R13, P1, R9, R15, R12 ;  /* 0x0000000f090d7227 */ /* 0x000fc8000782000c */
[----:B------:R-:W-:Y:S01]  /*0710*/  IMAD.HI.U32 R12, R9, R10, RZ ;  /* 0x0000000a090c7227 */ /* 0x000fe200078e00ff */
[----:B------:R-:W-:-:S03]  /*0720*/  IADD3 R13, P2, PT, R14, R13, RZ ;  /* 0x0000000d0e0d7210 */ /* 0x000fc60007f5e0ff */
[----:B------:R-:W-:Y:S02]  /*0730*/  IMAD.X R9, R12, 0x1, R9, P0 ;  /* 0x000000010c097824 */ /* 0x000fe400000e0609 */
[----:B------:R-:W-:-:S03]  /*0740*/  IMAD.HI.U32 R10, R13, R6, RZ ;  /* 0x000000060d0a7227 */ /* 0x000fc600078e00ff */
[----:B------:R-:W-:Y:S01]  /*0750*/  IADD3.X R9, PT, PT, RZ, RZ, R9, P2, P1 ;  /* 0x000000ffff097210 */ /* 0x000fe200017e2409 */
[----:B------:R-:W-:-:S04]  /*0760*/  IMAD.WIDE.U32 R10, RZ, R13, R10 ;  /* 0x0000000dff0a7225 */ /* 0x000fc800078e000a */
[----:B------:R-:W-:-:S05]  /*0770*/  IMAD.HI.U32 R9, P0, R9, R6, R10 ;  /* 0x0000000609097227 */ /* 0x000fca000780000a */
[----:B------:R-:W-:Y:S01]  /*0780*/  IADD3 R13, P1, PT, RZ, R9, RZ ;  /* 0x00000009ff0d7210 */ /* 0x000fe20007f3e0ff */
[----:B------:R-:W-:-:S04]  /*0790*/  IMAD.X R9, RZ, RZ, RZ, P0 ;  /* 0x000000ffff097224 */ /* 0x000fc800000e06ff */
[----:B------:R-:W-:-:S04]  /*07a0*/  IMAD.WIDE.U32 R10, R13, R4, RZ ;  /* 0x000000040d0a7225 */ /* 0x000fc800078e00ff */
[----:B------:R-:W-:Y:S01]  /*07b0*/  IMAD.X R9, RZ, RZ, R9, P1 ;  /* 0x000000ffff097224 */ /* 0x000fe200008e0609 */
[----:B------:R-:W-:Y:S01]  /*07c0*/  IADD3 R15, P1, PT, -R10, R6, RZ ;  /* 0x000000060a0f7210 */ /* 0x000fe20007f3e1ff */
[----:B------:R-:W-:-:S03]  /*07d0*/  IMAD R13, R13, R5, R11 ;  /* 0x000000050d0d7224 */ /* 0x000fc600078e020b */
[-C--:B------:R-:W-:Y:S01]  /*07e0*/  ISETP.GE.U32.AND P0, PT, R15, R4.reuse, PT ;  /* 0x000000040f00720c */ /* 0x080fe20003f06070 */
[----:B------:R-:W-:-:S04]  /*07f0*/  IMAD R9, R9, R4, R13 ;  /* 0x0000000409097224 */ /* 0x000fc800078e020d */
[----:B------:R-:W-:Y:S01]  /*0800*/  IMAD.X R13, RZ, RZ, ~R9, P1 ;  /* 0x000000ffff0d7224 */ /* 0x000fe200008e0e09 */
[----:B------:R-:W-:-:S04]  /*0810*/  IADD3 R9, P1, PT, R15, -R4, RZ ;  /* 0x800000040f097210 */ /* 0x000fc80007f3e0ff */
[C---:B------:R-:W-:Y:S01]  /*0820*/  ISETP.GE.U32.AND.EX P0, PT, R13.reuse, R5, PT, P0 ;  /* 0x000000050d00720c */ /* 0x040fe20003f06100 */
[----:B------:R-:W-:Y:S01]  /*0830*/  IMAD.X R11, R13, 0x1, ~R5, P1 ;  /* 0x000000010d0b7824 */ /* 0x000fe200008e0e05 */
[----:B------:R-:W-:Y:S02]  /*0840*/  ISETP.NE.U32.AND P1, PT, R7, RZ, PT ;  /* 0x000000ff0700720c */ /* 0x000fe40003f25070 */
[----:B------:R-:W-:Y:S02]  /*0850*/  SEL R9, R9, R15, P0 ;  /* 0x0000000f09097207 */ /* 0x000fe40000000000 */
[----:B------:R-:W-:Y:S02]  /*0860*/  SEL R11, R11, R13, P0 ;  /* 0x0000000d0b0b7207 */ /* 0x000fe40000000000 */
[CC--:B------:R-:W-:Y:S02]  /*0870*/  ISETP.GE.U32.AND P0, PT, R9.reuse, R4.reuse, PT ;  /* 0x000000040900720c */ /* 0x0c0fe40003f06070 */
[----:B------:R-:W-:-:S02]  /*0880*/  IADD3 R4, P2, PT, R9, -R4, RZ ;  /* 0x8000000409047210 */ /* 0x000fc40007f5e0ff */
[C---:B------:R-:W-:Y:S02]  /*0890*/  ISETP.GE.U32.AND.EX P0, PT, R11.reuse, R5, PT, P0 ;  /* 0x000000050b00720c */ /* 0x040fe40003f06100 */
[----:B------:R-:W-:Y:S01]  /*08a0*/  ISETP.NE.AND.EX P1, PT, R0, RZ, PT, P1 ;  /* 0x000000ff0000720c */ /* 0x000fe20003f25310 */
[----:B------:R-:W-:Y:S01]  /*08b0*/  IMAD.X R5, R11, 0x1, ~R5, P2 ;  /* 0x000000010b057824 */ /* 0x000fe200010e0e05 */
[----:B------:R-:W-:Y:S01]  /*08c0*/  SEL R4, R4, R9, P0 ;  /* 0x0000000904047207 */ /* 0x000fe20000000000 */
[----:B------:R-:W-:-:S03]  /*08d0*/  IMAD.MOV.U32 R9, RZ, RZ, 0x0 ;  /* 0x00000000ff097424 */ /* 0x000fc600078e00ff */
[----:B------:R-:W-:Y:S02]  /*08e0*/  SEL R5, R5, R11, P0 ;  /* 0x0000000b05057207 */ /* 0x000fe40000000000 */
[----:B------:R-:W-:Y:S02]  /*08f0*/  SEL R4, R4, 0xffffffff, P1 ;  /* 0xffffffff04047807 */ /* 0x000fe40000800000 */
[----:B------:R-:W-:Y:S01]  /*0900*/  SEL R5, R5, 0xffffffff, P1 ;  /* 0xffffffff05057807 */ /* 0x000fe20000800000 */
[----:B------:R-:W-:Y:S06]  /*0910*/  RET.REL.NODEC R8 `(_Z13jacobi_kernelPdS_di) ;  /* 0xfffffff408b87950 */ /* 0x000fec0003c3ffff */
.L_x_2:
[----:B------:R-:W-:-:S00]  /*0920*/  BRA `(.L_x_2) ;  /* 0xfffffffc00fc7947 */ /* 0x000fc0000383ffff */
[----:B------:R-:W-:-:S00]  /*0930*/  NOP ;  /* 0x0000000000007918 */ /* 0x000fc00000000000 */
        /* <DEDUP_REMOVED lines=12> */
.L_x_3:


//--------------------- .nv.shared._Z13jacobi_kernelPdS_di --------------------------
	.section	.nv.shared._Z13jacobi_kernelPdS_di,"aw",@nobits
	.sectionflags	@""
	.align	8
.nv.shared._Z13jacobi_kernelPdS_di:
	.zero		1032


//--------------------- .nv.shared.reserved.0     --------------------------
	.section	.nv.shared.reserved.0,"aw",@nobits
	.weak		__nv_reservedSMEM_offset_0_alias
	.size		__nv_reservedSMEM_offset_0_alias, 0, 64
	.other		__nv_reservedSMEM_offset_0_alias,@"STO_CUDA_RESERVED_SHARED STV_DEFAULT"
__nv_reservedSMEM_offset_0_alias:
	.zero		0
	.zero		64


//--------------------- .nv.constant0._Z13jacobi_kernelPdS_di --------------------------
	.section	.nv.constant0._Z13jacobi_kernelPdS_di,"a",@progbits
	.sectionflags	@""
	.align	4
.nv.constant0._Z13jacobi_kernelPdS_di:
	.zero		924


//--------------------- SYMBOLS --------------------------

	.type		.nv.reservedSmem.offset0,@object
	.size		.nv.reservedSmem.offset0,0x4
	.type		.nv.reservedSmem.cap,@object
	.size		.nv.reservedSmem.cap,0x4
